	.headerflags	@"EF_CUDA_TEXMODE_UNIFIED EF_CUDA_64BIT_ADDRESS EF_CUDA_ACCELERATORS EF_CUDA_SM90 EF_CUDA_VIRTUAL_SM(EF_CUDA_SM90)"
	.elftype	@"ET_EXEC"


//--------------------- .nv.info                  --------------------------
	.section	.nv.info,"",@"SHT_CUDA_INFO"
	.align	4


	//----- nvinfo : EIATTR_REGCOUNT
	.align		4
        /*0000*/ 	.byte	0x04, 0x2f
        /*0002*/ 	.short	(.L_3 - .L_2)
	.align		4
.L_2:
        /*0004*/ 	.word	index@(triton_poi_fused__native_batch_norm_legit_no_training__unsafe_index_add_convolution_relu_threshold_backward_13)
        /*0008*/ 	.word	0x00000018


	//----- nvinfo : EIATTR_MIN_STACK_SIZE
	.align		4
.L_3:
        /*000c*/ 	.byte	0x04, 0x12
        /*000e*/ 	.short	(.L_5 - .L_4)
	.align		4
.L_4:
        /*0010*/ 	.word	index@(triton_poi_fused__native_batch_norm_legit_no_training__unsafe_index_add_convolution_relu_threshold_backward_13)
        /*0014*/ 	.word	0x00000000


	//----- nvinfo : EIATTR_FRAME_SIZE
	.align		4
.L_5:
        /*0018*/ 	.byte	0x04, 0x11
        /*001a*/ 	.short	(.L_7 - .L_6)
	.align		4
.L_6:
        /*001c*/ 	.word	index@(triton_poi_fused__native_batch_norm_legit_no_training__unsafe_index_add_convolution_relu_threshold_backward_13)
        /*0020*/ 	.word	0x00000000


	//----- nvinfo : EIATTR_MIN_STACK_SIZE
	.align		4
.L_7:
        /*0024*/ 	.byte	0x04, 0x12
        /*0026*/ 	.short	(.L_9 - .L_8)
	.align		4
.L_8:
        /*0028*/ 	.word	index@(triton_poi_fused__native_batch_norm_legit_no_training__unsafe_index_add_convolution_relu_threshold_backward_13)
        /*002c*/ 	.word	0x00000000
.L_9:


//--------------------- .nv.info.triton_poi_fused__native_batch_norm_legit_no_training__unsafe_index_add_convolution_relu_threshold_backward_13 --------------------------
	.section	.nv.info.triton_poi_fused__native_batch_norm_legit_no_training__unsafe_index_add_convolution_relu_threshold_backward_13,"",@"SHT_CUDA_INFO"
	.sectionflags	@""
	.align	4


	//----- nvinfo : EIATTR_CUDA_API_VERSION
	.align		4
        /*0000*/ 	.byte	0x04, 0x37
        /*0002*/ 	.short	(.L_11 - .L_10)
.L_10:
        /*0004*/ 	.word	0x0000007c


	//----- nvinfo : EIATTR_KPARAM_INFO
	.align		4
.L_11:
        /*0008*/ 	.byte	0x04, 0x17
        /*000a*/ 	.short	(.L_13 - .L_12)
.L_12:
        /*000c*/ 	.word	0x00000000
        /*0010*/ 	.short	0x000a
        /*0012*/ 	.short	0x0050
        /*0014*/ 	.byte	0x00, 0xf0, 0x11, 0x00


	//----- nvinfo : EIATTR_KPARAM_INFO
	.align		4
.L_13:
        /*0018*/ 	.byte	0x04, 0x17
        /*001a*/ 	.short	(.L_15 - .L_14)
.L_14:
        /*001c*/ 	.word	0x00000000
        /*0020*/ 	.short	0x0009
        /*0022*/ 	.short	0x0048
        /*0024*/ 	.byte	0x00, 0xf4, 0x21, 0x00


	//----- nvinfo : EIATTR_KPARAM_INFO
	.align		4
.L_15:
        /*0028*/ 	.byte	0x04, 0x17
        /*002a*/ 	.short	(.L_17 - .L_16)
.L_16:
        /*002c*/ 	.word	0x00000000
        /*0030*/ 	.short	0x0008
        /*0032*/ 	.short	0x0040
        /*0034*/ 	.byte	0x00, 0xf4, 0x21, 0x00


	//----- nvinfo : EIATTR_KPARAM_INFO
	.align		4
.L_17:
        /*0038*/ 	.byte	0x04, 0x17
        /*003a*/ 	.short	(.L_19 - .L_18)
.L_18:
        /*003c*/ 	.word	0x00000000
        /*0040*/ 	.short	0x0007
        /*0042*/ 	.short	0x0038
        /*0044*/ 	.byte	0x00, 0xf4, 0x21, 0x00


	//----- nvinfo : EIATTR_KPARAM_INFO
	.align		4
.L_19:
        /*0048*/ 	.byte	0x04, 0x17
        /*004a*/ 	.short	(.L_21 - .L_20)
.L_20:
        /*004c*/ 	.word	0x00000000
        /*0050*/ 	.short	0x0006
        /*0052*/ 	.short	0x0030
        /*0054*/ 	.byte	0x00, 0xf4, 0x21, 0x00


	//----- nvinfo : EIATTR_KPARAM_INFO
	.align		4
.L_21:
        /*0058*/ 	.byte	0x04, 0x17
        /*005a*/ 	.short	(.L_23 - .L_22)
.L_22:
        /*005c*/ 	.word	0x00000000
        /*0060*/ 	.short	0x0005
        /*0062*/ 	.short	0x0028
        /*0064*/ 	.byte	0x00, 0xf4, 0x21, 0x00


	//----- nvinfo : EIATTR_KPARAM_INFO
	.align		4
.L_23:
        /*0068*/ 	.byte	0x04, 0x17
        /*006a*/ 	.short	(.L_25 - .L_24)
.L_24:
        /*006c*/ 	.word	0x00000000
        /*0070*/ 	.short	0x0004
        /*0072*/ 	.short	0x0020
        /*0074*/ 	.byte	0x00, 0xf4, 0x21, 0x00


	//----- nvinfo : EIATTR_KPARAM_INFO
	.align		4
.L_25:
        /*0078*/ 	.byte	0x04, 0x17
        /*007a*/ 	.short	(.L_27 - .L_26)
.L_26:
        /*007c*/ 	.word	0x00000000
        /*0080*/ 	.short	0x0003
        /*0082*/ 	.short	0x0018
        /*0084*/ 	.byte	0x00, 0xf4, 0x21, 0x00


	//----- nvinfo : EIATTR_KPARAM_INFO
	.align		4
.L_27:
        /*0088*/ 	.byte	0x04, 0x17
        /*008a*/ 	.short	(.L_29 - .L_28)
.L_28:
        /*008c*/ 	.word	0x00000000
        /*0090*/ 	.short	0x0002
        /*0092*/ 	.short	0x0010
        /*0094*/ 	.byte	0x00, 0xf4, 0x21, 0x00


	//----- nvinfo : EIATTR_KPARAM_INFO
	.align		4
.L_29:
        /*0098*/ 	.byte	0x04, 0x17
        /*009a*/ 	.short	(.L_31 - .L_30)
.L_30:
        /*009c*/ 	.word	0x00000000
        /*00a0*/ 	.short	0x0001
        /*00a2*/ 	.short	0x0008
        /*00a4*/ 	.byte	0x00, 0xf4, 0x21, 0x00


	//----- nvinfo : EIATTR_KPARAM_INFO
	.align		4
.L_31:
        /*00a8*/ 	.byte	0x04, 0x17
        /*00aa*/ 	.short	(.L_33 - .L_32)
.L_32:
        /*00ac*/ 	.word	0x00000000
        /*00b0*/ 	.short	0x0000
        /*00b2*/ 	.short	0x0000
        /*00b4*/ 	.byte	0x00, 0xf4, 0x21, 0x00


	//----- nvinfo : EIATTR_SPARSE_MMA_MASK
	.align		4
.L_33:
        /*00b8*/ 	.byte	0x03, 0x50
        /*00ba*/ 	.short	0x0000


	//----- nvinfo : EIATTR_MAXREG_COUNT
	.align		4
        /*00bc*/ 	.byte	0x03, 0x1b
        /*00be*/ 	.short	0x00ff


	//----- nvinfo : EIATTR_EXIT_INSTR_OFFSETS
	.align		4
        /*00c0*/ 	.byte	0x04, 0x1c
        /*00c2*/ 	.short	(.L_35 - .L_34)


	//   ....[0]....
.L_34:
        /*00c4*/ 	.word	0x00000440


	//   ....[1]....
        /*00c8*/ 	.word	0x00000460


	//----- nvinfo : EIATTR_REQNTID
	.align		4
.L_35:
        /*00cc*/ 	.byte	0x04, 0x10
        /*00ce*/ 	.short	(.L_37 - .L_36)
.L_36:
        /*00d0*/ 	.word	0x00000080
        /*00d4*/ 	.word	0x00000001
        /*00d8*/ 	.word	0x00000001


	//----- nvinfo : EIATTR_CBANK_PARAM_SIZE
	.align		4
.L_37:
        /*00dc*/ 	.byte	0x03, 0x19
        /*00de*/ 	.short	0x0054


	//----- nvinfo : EIATTR_PARAM_CBANK
	.align		4
        /*00e0*/ 	.byte	0x04, 0x0a
        /*00e2*/ 	.short	(.L_39 - .L_38)
	.align		4
.L_38:
        /*00e4*/ 	.word	index@(.nv.constant0.triton_poi_fused__native_batch_norm_legit_no_training__unsafe_index_add_convolution_relu_threshold_backward_13)
        /*00e8*/ 	.short	0x0210
        /*00ea*/ 	.short	0x0054


	//----- nvinfo : EIATTR_SW_WAR
	.align		4
.L_39:
        /*00ec*/ 	.byte	0x04, 0x36
        /*00ee*/ 	.short	(.L_41 - .L_40)
.L_40:
        /*00f0*/ 	.word	0x00000008
.L_41:


//--------------------- .nv.callgraph             --------------------------
	.section	.nv.callgraph,"",@"SHT_CUDA_CALLGRAPH"
	.align	4
	.sectionentsize	8
	.align		4
        /*0000*/ 	.word	0x00000000
	.align		4
        /*0004*/ 	.word	0xffffffff
	.align		4
        /*0008*/ 	.word	0x00000000
	.align		4
        /*000c*/ 	.word	0xfffffffe
	.align		4
        /*0010*/ 	.word	0x00000000
	.align		4
        /*0014*/ 	.word	0xfffffffd
	.align		4
        /*0018*/ 	.word	0x00000000
	.align		4
        /*001c*/ 	.word	0xfffffffc


//--------------------- .nv.constant4             --------------------------
	.section	.nv.constant4,"a",@progbits
	.align	8
	.align		8
.nv.constant4:
        /*0000*/ 	.dword	_$_str
	.align		8
        /*0008*/ 	.dword	_$_str_$_2


//--------------------- .text.triton_poi_fused__native_batch_norm_legit_no_training__unsafe_index_add_convolution_relu_threshold_backward_13 --------------------------
	.section	.text.triton_poi_fused__native_batch_norm_legit_no_training__unsafe_index_add_convolution_relu_threshold_backward_13,"ax",@progbits
	.align	128
        .global         triton_poi_fused__native_batch_norm_legit_no_training__unsafe_index_add_convolution_relu_threshold_backward_13
        .type           triton_poi_fused__native_batch_norm_legit_no_training__unsafe_index_add_convolution_relu_threshold_backward_13,@function
        .size           triton_poi_fused__native_batch_norm_legit_no_training__unsafe_index_add_convolution_relu_threshold_backward_13,(.L_x_1 - triton_poi_fused__native_batch_norm_legit_no_training__unsafe_index_add_convolution_relu_threshold_backward_13)
        .other          triton_poi_fused__native_batch_norm_legit_no_training__unsafe_index_add_convolution_relu_threshold_backward_13,@"STO_CUDA_ENTRY STV_DEFAULT"
triton_poi_fused__native_batch_norm_legit_no_training__unsafe_index_add_convolution_relu_threshold_backward_13:
.text.triton_poi_fused__native_batch_norm_legit_no_training__unsafe_index_add_convolution_relu_threshold_backward_13:
[----:B------:R-:W0:Y:S01]  /*0000*/  LDC R1, c[0x0][0x28] ;  /* 0x00000a00ff017b82 */ /* 0x000e220000000800 */
[----:B------:R-:W1:Y:S07]  /*0010*/  S2R R0, SR_TID.X ;  /* 0x0000000000007919 */ /* 0x000e6e0000002100 */
[----:B------:R-:W2:Y:S01]  /*0020*/  LDC.64 R4, c[0x0][0x228] ;  /* 0x00008a00ff047b82 */ /* 0x000ea20000000a00 */
[----:B------:R-:W-:Y:S01]  /*0030*/  CS2R R6, SRZ ;  /* 0x0000000000067805 */ /* 0x000fe2000001ff00 */
[----:B------:R-:W-:Y:S01]  /*0040*/  ULDC.64 UR4, c[0x0][0x208] ;  /* 0x0000820000047ab9 */ /* 0x000fe20000000a00 */
[----:B------:R-:W3:Y:S05]  /*0050*/  S2R R3, SR_CTAID.X ;  /* 0x0000000000037919 */ /* 0x000eea0000002500 */
[----:B------:R-:W4:Y:S08]  /*0060*/  LDC.64 R16, c[0x0][0x218] ;  /* 0x00008600ff107b82 */ /* 0x000f300000000a00 */
[----:B------:R-:W5:Y:S08]  /*0070*/  LDC.64 R18, c[0x0][0x220] ;  /* 0x00008800ff127b82 */ /* 0x000f700000000a00 */
[----:B------:R-:W5:Y:S08]  /*0080*/  LDC.64 R10, c[0x0][0x230] ;  /* 0x00008c00ff0a7b82 */ /* 0x000f700000000a00 */
[----:B------:R-:W5:Y:S01]  /*0090*/  LDC.64 R8, c[0x0][0x238] ;  /* 0x00008e00ff087b82 */ /* 0x000f620000000a00 */
[----:B-1----:R-:W-:-:S02]  /*00a0*/  LOP3.LUT R0, R0, 0x7f, RZ, 0xc0, !PT ;  /* 0x0000007f00007812 */ /* 0x002fc400078ec0ff */
[----:B------:R-:W-:Y:S02]  /*00b0*/  CS2R R12, SRZ ;  /* 0x00000000000c7805 */ /* 0x000fe4000001ff00 */
[----:B---3--:R-:W-:Y:S01]  /*00c0*/  SHF.R.S32.HI R2, RZ, 0x18, R3 ;  /* 0x00000018ff027819 */ /* 0x008fe20000011403 */
[----:B------:R-:W-:Y:S01]  /*00d0*/  ULDC.64 UR6, c[0x0][0x258] ;  /* 0x0000960000067ab9 */ /* 0x000fe20000000a00 */
[----:B------:R-:W-:Y:S02]  /*00e0*/  LEA R0, R3, R0, 0x7 ;  /* 0x0000000003007211 */ /* 0x000fe400078e38ff */
[----:B------:R-:W-:Y:S02]  /*00f0*/  SGXT R3, R2, 0x1 ;  /* 0x000000010203781a */ /* 0x000fe40000000200 */
[----:B------:R-:W-:Y:S02]  /*0100*/  ISETP.GE.AND P0, PT, R0, 0x200, PT ;  /* 0x000002000000780c */ /* 0x000fe40003f06270 */
[----:B------:R-:W-:-:S04]  /*0110*/  LEA.HI R3, R3, R0, RZ, 0x7 ;  /* 0x0000000003037211 */ /* 0x000fc800078f38ff */
[----:B------:R-:W-:-:S04]  /*0120*/  LOP3.LUT R3, R3, 0xffffff80, RZ, 0xc0, !PT ;  /* 0xffffff8003037812 */ /* 0x000fc800078ec0ff */
[----:B------:R-:W-:Y:S02]  /*0130*/  IADD3 R15, R0, -R3, RZ ;  /* 0x80000003000f7210 */ /* 0x000fe40007ffe0ff */
[----:B------:R-:W1:Y:S03]  /*0140*/  LDC.64 R2, c[0x0][0x210] ;  /* 0x00008400ff027b82 */ /* 0x000e660000000a00 */
[----:B--2---:R-:W-:-:S05]  /*0150*/  IMAD.WIDE R4, R15, 0x4, R4 ;  /* 0x000000040f047825 */ /* 0x004fca00078e0204 */
[----:B------:R2:W3:Y:S01]  /*0160*/  @!P0 LDG.E.EL R6, desc[UR4][R4.64] ;  /* 0x0000000404068981 */ /* 0x0004e2000c2e1900 */
[----:B----4-:R-:W-:-:S04]  /*0170*/  IMAD.WIDE R16, R15, 0x4, R16 ;  /* 0x000000040f107825 */ /* 0x010fc800078e0210 */
[----:B-----5:R-:W-:Y:S01]  /*0180*/  IMAD.WIDE R18, R15, 0x4, R18 ;  /* 0x000000040f127825 */ /* 0x020fe200078e0212 */
[----:B------:R-:W4:Y:S01]  /*0190*/  @!P0 LDG.E.EL R7, desc[UR4][R16.64] ;  /* 0x0000000410078981 */ /* 0x000f22000c2e1900 */
[----:B--2---:R-:W2:Y:S03]  /*01a0*/  LDC.64 R4, c[0x0][0x240] ;  /* 0x00009000ff047b82 */ /* 0x004ea60000000a00 */
[----:B------:R-:W5:Y:S01]  /*01b0*/  @!P0 LDG.E.EL R13, desc[UR4][R18.64] ;  /* 0x00000004120d8981 */ /* 0x000f62000c2e1900 */
[----:B-1----:R-:W-:-:S05]  /*01c0*/  IMAD.WIDE R2, R0, 0x4, R2 ;  /* 0x0000000400027825 */ /* 0x002fca00078e0202 */
[----:B------:R-:W4:Y:S01]  /*01d0*/  @!P0 LDG.E R12, desc[UR4][R2.64] ;  /* 0x00000004020c8981 */ /* 0x000f22000c1e1900 */
[----:B0-----:R-:W-:-:S04]  /*01e0*/  IMAD.WIDE R20, R15, 0x4, R10 ;  /* 0x000000040f147825 */ /* 0x001fc800078e020a */
[----:B------:R-:W-:Y:S01]  /*01f0*/  IMAD.WIDE R14, R15, 0x4, R8 ;  /* 0x000000040f0e7825 */ /* 0x000fe200078e0208 */
[----:B------:R-:W-:Y:S01]  /*0200*/  CS2R R8, SRZ ;  /* 0x0000000000087805 */ /* 0x000fe2000001ff00 */
[----:B------:R-:W-:-:S05]  /*0210*/  HFMA2.MMA R10, -RZ, RZ, 0, 0 ;  /* 0x00000000ff0a7435 */ /* 0x000fca00000001ff */
[----:B------:R-:W5:Y:S04]  /*0220*/  @!P0 LDG.E.EL R8, desc[UR4][R20.64] ;  /* 0x0000000414088981 */ /* 0x000f68000c2e1900 */
[----:B------:R0:W5:Y:S01]  /*0230*/  @!P0 LDG.E.EL R9, desc[UR4][R14.64] ;  /* 0x000000040e098981 */ /* 0x000162000c2e1900 */
[----:B------:R-:W-:-:S04]  /*0240*/  IMAD.SHL.U32 R11, R0, 0x10, RZ ;  /* 0x00000010000b7824 */ /* 0x000fc800078e00ff */
[----:B--2---:R-:W-:-:S05]  /*0250*/  IMAD.WIDE R4, R11, 0x4, R4 ;  /* 0x000000040b047825 */ /* 0x004fca00078e0204 */
[----:B------:R1:W2:Y:S01]  /*0260*/  @!P0 LDG.E.EL R10, desc[UR4][R4.64] ;  /* 0x00000004040a8981 */ /* 0x0002a2000c2e1900 */
[----:B0-----:R-:W-:Y:S01]  /*0270*/  IMAD.MOV.U32 R15, RZ, RZ, 0x3e800000 ;  /* 0x3e800000ff0f7424 */ /* 0x001fe200078e00ff */
[----:B-1----:R-:W0:Y:S02]  /*0280*/  LDC.64 R4, c[0x0][0x250] ;  /* 0x00009400ff047b82 */ /* 0x002e240000000a00 */
[----:B0-----:R-:W-:-:S04]  /*0290*/  IMAD.WIDE R4, R0, 0x4, R4 ;  /* 0x0000000400047825 */ /* 0x001fc800078e0204 */
[----:B---3--:R-:W-:-:S04]  /*02a0*/  FADD R11, R6, 9.9999997473787516356e-06 ;  /* 0x3727c5ac060b7421 */ /* 0x008fc80000000000 */
[----:B------:R-:W0:Y:S02]  /*02b0*/  MUFU.SQRT R16, R11 ;  /* 0x0000000b00107308 */ /* 0x000e240000002000 */
[C---:B0-----:R-:W-:Y:S02]  /*02c0*/  FSETP.GT.AND P1, PT, R16.reuse, 8.50705917302346158658e+37, PT ;  /* 0x7e8000001000780b */ /* 0x041fe40003f24000 */
[----:B------:R-:W-:-:S11]  /*02d0*/  FSETP.GEU.AND P2, PT, R16, 1.175494350822287508e-38, PT ;  /* 0x008000001000780b */ /* 0x000fd60003f4e000 */
[----:B------:R-:W-:-:S04]  /*02e0*/  @P1 FMUL R16, R16, 0.25 ;  /* 0x3e80000010101820 */ /* 0x000fc80000400000 */
[----:B------:R-:W-:-:S06]  /*02f0*/  @!P2 FMUL R16, R16, 16777216 ;  /* 0x4b8000001010a820 */ /* 0x000fcc0000400000 */
[----:B------:R-:W0:Y:S01]  /*0300*/  MUFU.RCP R16, R16 ;  /* 0x0000001000107308 */ /* 0x000e220000001000 */
[----:B------:R-:W-:Y:S01]  /*0310*/  FSEL R15, R15, 1, P1 ;  /* 0x3f8000000f0f7808 */ /* 0x000fe20000800000 */
[----:B----4-:R-:W-:Y:S02]  /*0320*/  FADD R14, R7, R12 ;  /* 0x0000000c070e7221 */ /* 0x010fe40000000000 */
[----:B------:R-:W1:Y:S02]  /*0330*/  LDC.64 R6, c[0x0][0x248] ;  /* 0x00009200ff067b82 */ /* 0x000e640000000a00 */
[----:B------:R-:W-:Y:S01]  /*0340*/  @!P2 FMUL R15, R15, 16777216 ;  /* 0x4b8000000f0fa820 */ /* 0x000fe20000400000 */
[----:B-----5:R-:W-:-:S03]  /*0350*/  FADD R13, R14, -R13 ;  /* 0x8000000d0e0d7221 */ /* 0x020fc60000000000 */
[----:B0-----:R-:W-:-:S04]  /*0360*/  FMUL R12, R16, R15 ;  /* 0x0000000f100c7220 */ /* 0x001fc80000400000 */
[----:B------:R-:W-:-:S04]  /*0370*/  FMUL R12, R13, R12 ;  /* 0x0000000c0d0c7220 */ /* 0x000fc80000400000 */
[----:B------:R-:W-:-:S05]  /*0380*/  FFMA R8, R12, R8, R9 ;  /* 0x000000080c087223 */ /* 0x000fca0000000009 */
[----:B------:R-:W-:-:S04]  /*0390*/  FSETP.GEU.AND P1, PT, R8, RZ, PT ;  /* 0x000000ff0800720b */ /* 0x000fc80003f2e000 */
[----:B------:R-:W-:Y:S01]  /*03a0*/  FSEL R11, R8, RZ, P1 ;  /* 0x000000ff080b7208 */ /* 0x000fe20000800000 */
[----:B-1----:R-:W-:Y:S01]  /*03b0*/  IMAD.WIDE R6, R0, 0x4, R6 ;  /* 0x0000000400067825 */ /* 0x002fe200078e0206 */
[----:B------:R-:W-:-:S03]  /*03c0*/  IADD3 R8, P1, R0, UR6, RZ ;  /* 0x0000000600087c10 */ /* 0x000fc6000ff3e0ff */
[C---:B--2---:R-:W-:Y:S01]  /*03d0*/  FADD R13, R11.reuse, R10 ;  /* 0x0000000a0b0d7221 */ /* 0x044fe20000000000 */
[----:B------:R0:W-:Y:S01]  /*03e0*/  @!P0 STG.E desc[UR4][R2.64], R14 ;  /* 0x0000000e02008986 */ /* 0x0001e2000c101904 */
[----:B------:R-:W-:Y:S02]  /*03f0*/  FSETP.GTU.AND P2, PT, R11, RZ, PT ;  /* 0x000000ff0b00720b */ /* 0x000fe40003f4c000 */
[----:B------:R-:W-:Y:S01]  /*0400*/  LEA.HI.X.SX32 R9, R0, UR7, 0x1, P1 ;  /* 0x0000000700097c11 */ /* 0x000fe200088f0eff */
[----:B------:R0:W-:Y:S01]  /*0410*/  @!P0 STG.E desc[UR4][R6.64], R11 ;  /* 0x0000000b06008986 */ /* 0x0001e2000c101904 */
[----:B------:R-:W-:-:S03]  /*0420*/  SEL R15, RZ, 0x1, P2 ;  /* 0x00000001ff0f7807 */ /* 0x000fc60001000000 */
[----:B------:R0:W-:Y:S02]  /*0430*/  @!P0 STG.E desc[UR4][R4.64], R13 ;  /* 0x0000000d04008986 */ /* 0x0001e4000c101904 */
[----:B0-----:R-:W-:Y:S05]  /*0440*/  @P0 EXIT ;  /* 0x000000000000094d */ /* 0x001fea0003800000 */
[----:B------:R-:W-:Y:S01]  /*0450*/  STG.E.U8 desc[UR4][R8.64], R15 ;  /* 0x0000000f08007986 */ /* 0x000fe2000c101104 */
[----:B------:R-:W-:Y:S05]  /*0460*/  EXIT ;  /* 0x000000000000794d */ /* 0x000fea0003800000 */
.L_x_0:
[----:B------:R-:W-:-:S00]  /*0470*/  BRA `(.L_x_0) ;  /* 0xfffffffc00fc7947 */ /* 0x000fc0000383ffff */
[----:B------:R-:W-:-:S00]  /*0480*/  NOP ;  /* 0x0000000000007918 */ /* 0x000fc00000000000 */
[----:B------:R-:W-:-:S00]  /*0490*/  NOP ;  /* 0x0000000000007918 */ /* 0x000fc00000000000 */
[----:B------:R-:W-:-:S00]  /*04a0*/  NOP ;  /* 0x0000000000007918 */ /* 0x000fc00000000000 */
[----:B------:R-:W-:-:S00]  /*04b0*/  NOP ;  /* 0x0000000000007918 */ /* 0x000fc00000000000 */
[----:B------:R-:W-:-:S00]  /*04c0*/  NOP ;  /* 0x0000000000007918 */ /* 0x000fc00000000000 */
[----:B------:R-:W-:-:S00]  /*04d0*/  NOP ;  /* 0x0000000000007918 */ /* 0x000fc00000000000 */
[----:B------:R-:W-:-:S00]  /*04e0*/  NOP ;  /* 0x0000000000007918 */ /* 0x000fc00000000000 */
[----:B------:R-:W-:-:S00]  /*04f0*/  NOP ;  /* 0x0000000000007918 */ /* 0x000fc00000000000 */
.L_x_1:


//--------------------- .nv.global.init           --------------------------
	.section	.nv.global.init,"aw",@progbits
.nv.global.init:
	.type		_$_str,@object
	.size		_$_str,(_$_str_$_2 - _$_str)
_$_str:
        /*0000*/ 	.byte	0x5f, 0x5f, 0x43, 0x55, 0x44, 0x41, 0x5f, 0x46, 0x54, 0x5a, 0x00
	.type		_$_str_$_2,@object
	.size		_$_str_$_2,(.L_1 - _$_str_$_2)
_$_str_$_2:
        /*000b*/ 	.byte	0x5f, 0x5f, 0x43, 0x55, 0x44, 0x41, 0x5f, 0x50, 0x52, 0x45, 0x43, 0x5f, 0x53, 0x51, 0x52, 0x54
        /*001b*/ 	.byte	0x00
.L_1:


//--------------------- .nv.constant0.triton_poi_fused__native_batch_norm_legit_no_training__unsafe_index_add_convolution_relu_threshold_backward_13 --------------------------
	.section	.nv.constant0.triton_poi_fused__native_batch_norm_legit_no_training__unsafe_index_add_convolution_relu_threshold_backward_13,"a",@progbits
	.sectionflags	@""
	.align	4
.nv.constant0.triton_poi_fused__native_batch_norm_legit_no_training__unsafe_index_add_convolution_relu_threshold_backward_13:
	.zero		612
